	.headerflags	@"EF_CUDA_TEXMODE_UNIFIED EF_CUDA_64BIT_ADDRESS EF_CUDA_ACCELERATORS EF_CUDA_SM90 EF_CUDA_VIRTUAL_SM(EF_CUDA_SM90)"
	.elftype	@"ET_EXEC"


//--------------------- .nv.info                  --------------------------
	.section	.nv.info,"",@"SHT_CUDA_INFO"
	.align	4


	//----- nvinfo : EIATTR_REGCOUNT
	.align		4
        /*0000*/ 	.byte	0x04, 0x2f
        /*0002*/ 	.short	(.L_3 - .L_2)
	.align		4
.L_2:
        /*0004*/ 	.word	index@(triton_poi_fused__native_batch_norm_legit_no_training_relu_46)
        /*0008*/ 	.word	0x00000022


	//----- nvinfo : EIATTR_MIN_STACK_SIZE
	.align		4
.L_3:
        /*000c*/ 	.byte	0x04, 0x12
        /*000e*/ 	.short	(.L_5 - .L_4)
	.align		4
.L_4:
        /*0010*/ 	.word	index@(triton_poi_fused__native_batch_norm_legit_no_training_relu_46)
        /*0014*/ 	.word	0x00000000


	//----- nvinfo : EIATTR_FRAME_SIZE
	.align		4
.L_5:
        /*0018*/ 	.byte	0x04, 0x11
        /*001a*/ 	.short	(.L_7 - .L_6)
	.align		4
.L_6:
        /*001c*/ 	.word	index@(triton_poi_fused__native_batch_norm_legit_no_training_relu_46)
        /*0020*/ 	.word	0x00000000


	//----- nvinfo : EIATTR_MIN_STACK_SIZE
	.align		4
.L_7:
        /*0024*/ 	.byte	0x04, 0x12
        /*0026*/ 	.short	(.L_9 - .L_8)
	.align		4
.L_8:
        /*0028*/ 	.word	index@(triton_poi_fused__native_batch_norm_legit_no_training_relu_46)
        /*002c*/ 	.word	0x00000000
.L_9:


//--------------------- .nv.info.triton_poi_fused__native_batch_norm_legit_no_training_relu_46 --------------------------
	.section	.nv.info.triton_poi_fused__native_batch_norm_legit_no_training_relu_46,"",@"SHT_CUDA_INFO"
	.sectionflags	@""
	.align	4


	//----- nvinfo : EIATTR_CUDA_API_VERSION
	.align		4
        /*0000*/ 	.byte	0x04, 0x37
        /*0002*/ 	.short	(.L_11 - .L_10)
.L_10:
        /*0004*/ 	.word	0x0000007c


	//----- nvinfo : EIATTR_KPARAM_INFO
	.align		4
.L_11:
        /*0008*/ 	.byte	0x04, 0x17
        /*000a*/ 	.short	(.L_13 - .L_12)
.L_12:
        /*000c*/ 	.word	0x00000000
        /*0010*/ 	.short	0x0007
        /*0012*/ 	.short	0x0034
        /*0014*/ 	.byte	0x00, 0xf0, 0x11, 0x00


	//----- nvinfo : EIATTR_KPARAM_INFO
	.align		4
.L_13:
        /*0018*/ 	.byte	0x04, 0x17
        /*001a*/ 	.short	(.L_15 - .L_14)
.L_14:
        /*001c*/ 	.word	0x00000000
        /*0020*/ 	.short	0x0006
        /*0022*/ 	.short	0x0030
        /*0024*/ 	.byte	0x00, 0xf0, 0x11, 0x00


	//----- nvinfo : EIATTR_KPARAM_INFO
	.align		4
.L_15:
        /*0028*/ 	.byte	0x04, 0x17
        /*002a*/ 	.short	(.L_17 - .L_16)
.L_16:
        /*002c*/ 	.word	0x00000000
        /*0030*/ 	.short	0x0005
        /*0032*/ 	.short	0x0028
        /*0034*/ 	.byte	0x00, 0xf4, 0x21, 0x00


	//----- nvinfo : EIATTR_KPARAM_INFO
	.align		4
.L_17:
        /*0038*/ 	.byte	0x04, 0x17
        /*003a*/ 	.short	(.L_19 - .L_18)
.L_18:
        /*003c*/ 	.word	0x00000000
        /*0040*/ 	.short	0x0004
        /*0042*/ 	.short	0x0020
        /*0044*/ 	.byte	0x00, 0xf4, 0x21, 0x00


	//----- nvinfo : EIATTR_KPARAM_INFO
	.align		4
.L_19:
        /*0048*/ 	.byte	0x04, 0x17
        /*004a*/ 	.short	(.L_21 - .L_20)
.L_20:
        /*004c*/ 	.word	0x00000000
        /*0050*/ 	.short	0x0003
        /*0052*/ 	.short	0x0018
        /*0054*/ 	.byte	0x00, 0xf4, 0x21, 0x00


	//----- nvinfo : EIATTR_KPARAM_INFO
	.align		4
.L_21:
        /*0058*/ 	.byte	0x04, 0x17
        /*005a*/ 	.short	(.L_23 - .L_22)
.L_22:
        /*005c*/ 	.word	0x00000000
        /*0060*/ 	.short	0x0002
        /*0062*/ 	.short	0x0010
        /*0064*/ 	.byte	0x00, 0xf4, 0x21, 0x00


	//----- nvinfo : EIATTR_KPARAM_INFO
	.align		4
.L_23:
        /*0068*/ 	.byte	0x04, 0x17
        /*006a*/ 	.short	(.L_25 - .L_24)
.L_24:
        /*006c*/ 	.word	0x00000000
        /*0070*/ 	.short	0x0001
        /*0072*/ 	.short	0x0008
        /*0074*/ 	.byte	0x00, 0xf4, 0x21, 0x00


	//----- nvinfo : EIATTR_KPARAM_INFO
	.align		4
.L_25:
        /*0078*/ 	.byte	0x04, 0x17
        /*007a*/ 	.short	(.L_27 - .L_26)
.L_26:
        /*007c*/ 	.word	0x00000000
        /*0080*/ 	.short	0x0000
        /*0082*/ 	.short	0x0000
        /*0084*/ 	.byte	0x00, 0xf4, 0x21, 0x00


	//----- nvinfo : EIATTR_SPARSE_MMA_MASK
	.align		4
.L_27:
        /*0088*/ 	.byte	0x03, 0x50
        /*008a*/ 	.short	0x0000


	//----- nvinfo : EIATTR_MAXREG_COUNT
	.align		4
        /*008c*/ 	.byte	0x03, 0x1b
        /*008e*/ 	.short	0x00ff


	//----- nvinfo : EIATTR_EXIT_INSTR_OFFSETS
	.align		4
        /*0090*/ 	.byte	0x04, 0x1c
        /*0092*/ 	.short	(.L_29 - .L_28)


	//   ....[0]....
.L_28:
        /*0094*/ 	.word	0x00001260


	//   ....[1]....
        /*0098*/ 	.word	0x00001330


	//----- nvinfo : EIATTR_REQNTID
	.align		4
.L_29:
        /*009c*/ 	.byte	0x04, 0x10
        /*009e*/ 	.short	(.L_31 - .L_30)
.L_30:
        /*00a0*/ 	.word	0x00000100
        /*00a4*/ 	.word	0x00000001
        /*00a8*/ 	.word	0x00000001


	//----- nvinfo : EIATTR_CBANK_PARAM_SIZE
	.align		4
.L_31:
        /*00ac*/ 	.byte	0x03, 0x19
        /*00ae*/ 	.short	0x0038


	//----- nvinfo : EIATTR_PARAM_CBANK
	.align		4
        /*00b0*/ 	.byte	0x04, 0x0a
        /*00b2*/ 	.short	(.L_33 - .L_32)
	.align		4
.L_32:
        /*00b4*/ 	.word	index@(.nv.constant0.triton_poi_fused__native_batch_norm_legit_no_training_relu_46)
        /*00b8*/ 	.short	0x0210
        /*00ba*/ 	.short	0x0038


	//----- nvinfo : EIATTR_SW_WAR
	.align		4
.L_33:
        /*00bc*/ 	.byte	0x04, 0x36
        /*00be*/ 	.short	(.L_35 - .L_34)
.L_34:
        /*00c0*/ 	.word	0x00000008
.L_35:


//--------------------- .nv.callgraph             --------------------------
	.section	.nv.callgraph,"",@"SHT_CUDA_CALLGRAPH"
	.align	4
	.sectionentsize	8
	.align		4
        /*0000*/ 	.word	0x00000000
	.align		4
        /*0004*/ 	.word	0xffffffff
	.align		4
        /*0008*/ 	.word	0x00000000
	.align		4
        /*000c*/ 	.word	0xfffffffe
	.align		4
        /*0010*/ 	.word	0x00000000
	.align		4
        /*0014*/ 	.word	0xfffffffd
	.align		4
        /*0018*/ 	.word	0x00000000
	.align		4
        /*001c*/ 	.word	0xfffffffc


//--------------------- .nv.constant4             --------------------------
	.section	.nv.constant4,"a",@progbits
	.align	8
	.align		8
.nv.constant4:
        /*0000*/ 	.dword	_$_str
	.align		8
        /*0008*/ 	.dword	_$_str_$_2


//--------------------- .text.triton_poi_fused__native_batch_norm_legit_no_training_relu_46 --------------------------
	.section	.text.triton_poi_fused__native_batch_norm_legit_no_training_relu_46,"ax",@progbits
	.sectionflags	@"SHF_BARRIERS=1"
	.align	128
        .global         triton_poi_fused__native_batch_norm_legit_no_training_relu_46
        .type           triton_poi_fused__native_batch_norm_legit_no_training_relu_46,@function
        .size           triton_poi_fused__native_batch_norm_legit_no_training_relu_46,(.L_x_1 - triton_poi_fused__native_batch_norm_legit_no_training_relu_46)
        .other          triton_poi_fused__native_batch_norm_legit_no_training_relu_46,@"STO_CUDA_ENTRY STV_DEFAULT"
triton_poi_fused__native_batch_norm_legit_no_training_relu_46:
.text.triton_poi_fused__native_batch_norm_legit_no_training_relu_46:
[----:B------:R-:W0:Y:S01]  /*0000*/  LDC R1, c[0x0][0x28] ;  /* 0x00000a00ff017b82 */ /* 0x000e220000000800 */
[----:B------:R-:W1:Y:S07]  /*0010*/  S2R R3, SR_CTAID.Y ;  /* 0x0000000000037919 */ /* 0x000e6e0000002600 */
[----:B------:R-:W2:Y:S01]  /*0020*/  LDC.64 R30, c[0x0][0x210] ;  /* 0x00008400ff1e7b82 */ /* 0x000ea20000000a00 */
[----:B------:R-:W-:Y:S02]  /*0030*/  CS2R R6, SRZ ;  /* 0x0000000000067805 */ /* 0x000fe4000001ff00 */
[----:B------:R-:W-:Y:S01]  /*0040*/  CS2R R8, SRZ ;  /* 0x0000000000087805 */ /* 0x000fe2000001ff00 */
[----:B------:R-:W3:Y:S01]  /*0050*/  S2R R14, SR_TID.X ;  /* 0x00000000000e7919 */ /* 0x000ee20000002100 */
[----:B------:R-:W-:Y:S01]  /*0060*/  CS2R R10, SRZ ;  /* 0x00000000000a7805 */ /* 0x000fe2000001ff00 */
[----:B------:R-:W-:Y:S01]  /*0070*/  ULDC.64 UR6, c[0x0][0x208] ;  /* 0x0000820000067ab9 */ /* 0x000fe20000000a00 */
[----:B------:R-:W4:Y:S01]  /*0080*/  S2R R21, SR_CTAID.X ;  /* 0x0000000000157919 */ /* 0x000f220000002500 */
[----:B------:R-:W5:Y:S01]  /*0090*/  LDC.64 R28, c[0x0][0x218] ;  /* 0x00008600ff1c7b82 */ /* 0x000f620000000a00 */
[----:B-1----:R-:W-:-:S02]  /*00a0*/  IMAD.SHL.U32 R3, R3, 0x10, RZ ;  /* 0x0000001003037824 */ /* 0x002fc400078e00ff */
[----:B---3--:R-:W-:Y:S01]  /*00b0*/  IMAD.SHL.U32 R0, R14, 0x4, RZ ;  /* 0x000000040e007824 */ /* 0x008fe200078e00ff */
[----:B------:R-:W-:-:S04]  /*00c0*/  SHF.R.U32.HI R24, RZ, 0x2, R14 ;  /* 0x00000002ff187819 */ /* 0x000fc8000001160e */
[----:B------:R-:W-:Y:S02]  /*00d0*/  LOP3.LUT R2, R3, 0xc, R0, 0xf8, !PT ;  /* 0x0000000c03027812 */ /* 0x000fe400078ef800 */
[----:B------:R-:W-:Y:S02]  /*00e0*/  SGXT.U32 R24, R24, 0x6 ;  /* 0x000000061818781a */ /* 0x000fe40000000000 */
[C---:B------:R-:W-:Y:S01]  /*00f0*/  ISETP.GE.AND P0, PT, R2.reuse, 0x480, PT ;  /* 0x000004800200780c */ /* 0x040fe20003f06270 */
[----:B------:R-:W-:Y:S01]  /*0100*/  IMAD.HI R4, R2, 0x38e38e39, RZ ;  /* 0x38e38e3902047827 */ /* 0x000fe200078e02ff */
[----:B----4-:R-:W-:-:S04]  /*0110*/  PRMT R12, R24, 0x6540, R21 ;  /* 0x00006540180c7816 */ /* 0x010fc80000000015 */
[----:B------:R-:W-:Y:S02]  /*0120*/  SHF.R.U32.HI R5, RZ, 0x1f, R4 ;  /* 0x0000001fff057819 */ /* 0x000fe40000011604 */
[----:B------:R-:W-:Y:S02]  /*0130*/  LOP3.LUT R13, R12, 0x80, RZ, 0xfc, !PT ;  /* 0x000000800c0d7812 */ /* 0x000fe400078efcff */
[----:B------:R-:W-:Y:S02]  /*0140*/  LEA.HI.SX32 R5, R4, R5, 0x1a ;  /* 0x0000000504057211 */ /* 0x000fe400078fd2ff */
[C---:B------:R-:W-:Y:S02]  /*0150*/  LOP3.LUT R4, R12.reuse, 0x40, RZ, 0xfc, !PT ;  /* 0x000000400c047812 */ /* 0x040fe400078efcff */
[----:B------:R-:W-:Y:S01]  /*0160*/  ISETP.LT.AND P1, PT, R12, 0xc4, !P0 ;  /* 0x000000c40c00780c */ /* 0x000fe20004721270 */
[----:B------:R-:W-:Y:S01]  /*0170*/  IMAD R2, R5, -0x120, R2 ;  /* 0xfffffee005027824 */ /* 0x000fe200078e0202 */
[----:B------:R-:W-:-:S02]  /*0180*/  ISETP.LT.AND P2, PT, R4, 0xc4, !P0 ;  /* 0x000000c40400780c */ /* 0x000fc40004741270 */
[----:B------:R-:W-:Y:S01]  /*0190*/  ISETP.LT.AND P3, PT, R13, 0xc4, !P0 ;  /* 0x000000c40d00780c */ /* 0x000fe20004761270 */
[----:B------:R-:W-:Y:S01]  /*01a0*/  IMAD R23, R5, 0xdc80, R2 ;  /* 0x0000dc8005177824 */ /* 0x000fe200078e0202 */
[----:B------:R-:W-:Y:S02]  /*01b0*/  SHF.R.U32.HI R20, RZ, 0x6, R14 ;  /* 0x00000006ff147819 */ /* 0x000fe4000001160e */
[----:B------:R-:W-:Y:S01]  /*01c0*/  CS2R R4, SRZ ;  /* 0x0000000000047805 */ /* 0x000fe2000001ff00 */
[C---:B------:R-:W-:Y:S01]  /*01d0*/  IMAD R23, R12.reuse, 0x120, R23 ;  /* 0x000001200c177824 */ /* 0x040fe200078e0217 */
[----:B------:R-:W-:-:S03]  /*01e0*/  LOP3.LUT R12, R12, 0xc0, RZ, 0xfc, !PT ;  /* 0x000000c00c0c7812 */ /* 0x000fc600078efcff */
[C---:B------:R-:W-:Y:S01]  /*01f0*/  VIADD R19, R23.reuse, 0x4800 ;  /* 0x0000480017137836 */ /* 0x040fe20000000000 */
[----:B------:R-:W-:Y:S01]  /*0200*/  ISETP.LT.AND P4, PT, R12, 0xc4, !P0 ;  /* 0x000000c40c00780c */ /* 0x000fe20004781270 */
[C---:B------:R-:W-:Y:S01]  /*0210*/  VIADD R25, R23.reuse, 0x9000 ;  /* 0x0000900017197836 */ /* 0x040fe20000000000 */
[----:B------:R-:W-:Y:S01]  /*0220*/  CS2R R12, SRZ ;  /* 0x00000000000c7805 */ /* 0x000fe2000001ff00 */
[C-C-:B--2---:R-:W-:Y:S01]  /*0230*/  IMAD.WIDE R16, R23.reuse, 0x4, R30.reuse ;  /* 0x0000000417107825 */ /* 0x144fe200078e021e */
[----:B------:R-:W-:Y:S02]  /*0240*/  CS2R R14, SRZ ;  /* 0x00000000000e7805 */ /* 0x000fe4000001ff00 */
[----:B------:R-:W-:Y:S01]  /*0250*/  SGXT.U32 R20, R20, 0x2 ;  /* 0x000000021414781a */ /* 0x000fe20000000000 */
[----:B------:R-:W-:Y:S01]  /*0260*/  VIADD R27, R23, 0xd800 ;  /* 0x0000d800171b7836 */ /* 0x000fe20000000000 */
[----:B------:R-:W-:Y:S01]  /*0270*/  LOP3.LUT R0, R0, 0xfc, RZ, 0xc0, !PT ;  /* 0x000000fc00007812 */ /* 0x000fe200078ec0ff */
[--C-:B------:R-:W-:Y:S01]  /*0280*/  IMAD.WIDE R18, R19, 0x4, R30.reuse ;  /* 0x0000000413127825 */ /* 0x100fe200078e021e */
[----:B------:R1:W2:Y:S03]  /*0290*/  @P1 LDG.E.EL.128 R4, desc[UR6][R16.64] ;  /* 0x0000000610041981 */ /* 0x0002a6000c2e1d00 */
[----:B------:R-:W-:Y:S01]  /*02a0*/  IMAD.WIDE R22, R25, 0x4, R30 ;  /* 0x0000000419167825 */ /* 0x000fe200078e021e */
[----:B------:R3:W4:Y:S01]  /*02b0*/  @P2 LDG.E.EL.128 R8, desc[UR6][R18.64] ;  /* 0x0000000612082981 */ /* 0x000722000c2e1d00 */
[----:B------:R-:W-:-:S02]  /*02c0*/  LOP3.LUT R3, R20, R3, RZ, 0xfc, !PT ;  /* 0x0000000314037212 */ /* 0x000fc400078efcff */
[----:B------:R-:W-:Y:S01]  /*02d0*/  PRMT R0, R0, 0x6540, R21 ;  /* 0x0000654000007816 */ /* 0x000fe20000000015 */
[----:B------:R5:W2:Y:S01]  /*02e0*/  @P3 LDG.E.EL.128 R12, desc[UR6][R22.64] ;  /* 0x00000006160c3981 */ /* 0x000aa2000c2e1d00 */
[----:B------:R-:W-:Y:S02]  /*02f0*/  CS2R R20, SRZ ;  /* 0x0000000000147805 */ /* 0x000fe4000001ff00 */
[----:B-1----:R-:W-:Y:S01]  /*0300*/  CS2R R16, SRZ ;  /* 0x0000000000107805 */ /* 0x002fe2000001ff00 */
[----:B------:R-:W-:Y:S02]  /*0310*/  IMAD.WIDE R30, R27, 0x4, R30 ;  /* 0x000000041b1e7825 */ /* 0x000fe400078e021e */
[----:B------:R-:W1:Y:S01]  /*0320*/  LDC.64 R26, c[0x0][0x220] ;  /* 0x00008800ff1a7b82 */ /* 0x000e620000000a00 */
[----:B---3--:R-:W-:Y:S01]  /*0330*/  CS2R R18, SRZ ;  /* 0x0000000000127805 */ /* 0x008fe2000001ff00 */
[----:B-----5:R-:W-:Y:S01]  /*0340*/  IMAD.WIDE R28, R2, 0x4, R28 ;  /* 0x00000004021c7825 */ /* 0x020fe200078e021c */
[----:B0-----:R-:W-:-:S04]  /*0350*/  CS2R R22, SRZ ;  /* 0x0000000000167805 */ /* 0x001fc8000001ff00 */
[----:B------:R-:W3:Y:S04]  /*0360*/  @P4 LDG.E.EL.128 R16, desc[UR6][R30.64] ;  /* 0x000000061e104981 */ /* 0x000ee8000c2e1d00 */
[----:B------:R-:W2:Y:S01]  /*0370*/  @!P0 LDG.E.EL.128 R20, desc[UR6][R28.64] ;  /* 0x000000061c148981 */ /* 0x000ea2000c2e1d00 */
[----:B-1----:R-:W-:-:S04]  /*0380*/  IMAD.WIDE R26, R2, 0x4, R26 ;  /* 0x00000004021a7825 */ /* 0x002fc800078e021a */
[C---:B--2---:R-:W-:Y:S01]  /*0390*/  FADD R4, -R20.reuse, R4 ;  /* 0x0000000414047221 */ /* 0x044fe20000000100 */
[C---:B----4-:R-:W-:Y:S01]  /*03a0*/  FADD R25, -R20.reuse, R8 ;  /* 0x0000000814197221 */ /* 0x050fe20000000100 */
[C---:B------:R-:W-:Y:S01]  /*03b0*/  FADD R12, -R20.reuse, R12 ;  /* 0x0000000c140c7221 */ /* 0x040fe20000000100 */
[----:B---3--:R-:W-:Y:S01]  /*03c0*/  FADD R16, -R20, R16 ;  /* 0x0000001014107221 */ /* 0x008fe20000000100 */
[C---:B------:R-:W-:Y:S01]  /*03d0*/  FADD R5, -R21.reuse, R5 ;  /* 0x0000000515057221 */ /* 0x040fe20000000100 */
[C---:B------:R-:W-:Y:S01]  /*03e0*/  FADD R20, -R21.reuse, R9 ;  /* 0x0000000915147221 */ /* 0x040fe20000000100 */
[C---:B------:R-:W-:Y:S01]  /*03f0*/  FADD R13, -R21.reuse, R13 ;  /* 0x0000000d150d7221 */ /* 0x040fe20000000100 */
[----:B------:R-:W-:Y:S01]  /*0400*/  FADD R17, -R21, R17 ;  /* 0x0000001115117221 */ /* 0x000fe20000000100 */
[C---:B------:R-:W-:Y:S01]  /*0410*/  FADD R6, -R22.reuse, R6 ;  /* 0x0000000616067221 */ /* 0x040fe20000000100 */
[C---:B------:R-:W-:Y:S01]  /*0420*/  FADD R21, -R22.reuse, R10 ;  /* 0x0000000a16157221 */ /* 0x040fe20000000100 */
[C---:B------:R-:W-:Y:S01]  /*0430*/  FADD R14, -R22.reuse, R14 ;  /* 0x0000000e160e7221 */ /* 0x040fe20000000100 */
[----:B------:R-:W-:Y:S01]  /*0440*/  FADD R18, -R22, R18 ;  /* 0x0000001216127221 */ /* 0x000fe20000000100 */
[----:B------:R-:W-:Y:S01]  /*0450*/  FADD R22, -R23, R11 ;  /* 0x0000000b17167221 */ /* 0x000fe20000000100 */
[----:B------:R-:W-:-:S02]  /*0460*/  CS2R R8, SRZ ;  /* 0x0000000000087805 */ /* 0x000fc4000001ff00 */
[----:B------:R-:W-:-:S06]  /*0470*/  CS2R R10, SRZ ;  /* 0x00000000000a7805 */ /* 0x000fcc000001ff00 */
[----:B------:R-:W2:Y:S01]  /*0480*/  @!P0 LDG.E.EL.128 R8, desc[UR6][R26.64] ;  /* 0x000000061a088981 */ /* 0x000ea2000c2e1d00 */
[C---:B------:R-:W-:Y:S01]  /*0490*/  FADD R7, -R23.reuse, R7 ;  /* 0x0000000717077221 */ /* 0x040fe20000000100 */
[C---:B------:R-:W-:Y:S01]  /*04a0*/  FADD R29, -R23.reuse, R15 ;  /* 0x0000000f171d7221 */ /* 0x040fe20000000100 */
[----:B------:R-:W-:Y:S01]  /*04b0*/  FADD R19, -R23, R19 ;  /* 0x0000001317137221 */ /* 0x000fe20000000100 */
[----:B--2---:R-:W-:Y:S01]  /*04c0*/  FADD R8, R8, 9.9999997473787516356e-06 ;  /* 0x3727c5ac08087421 */ /* 0x004fe20000000000 */
[----:B------:R-:W-:-:S03]  /*04d0*/  FADD R23, R9, 9.9999997473787516356e-06 ;  /* 0x3727c5ac09177421 */ /* 0x000fc60000000000 */
[----:B------:R-:W0:Y:S01]  /*04e0*/  MUFU.SQRT R15, R8 ;  /* 0x00000008000f7308 */ /* 0x000e220000002000 */
[----:B------:R-:W-:-:S07]  /*04f0*/  FADD R11, R11, 9.9999997473787516356e-06 ;  /* 0x3727c5ac0b0b7421 */ /* 0x000fce0000000000 */
[----:B------:R-:W1:Y:S01]  /*0500*/  MUFU.SQRT R23, R23 ;  /* 0x0000001700177308 */ /* 0x000e620000002000 */
[----:B------:R-:W-:Y:S01]  /*0510*/  FADD R10, R10, 9.9999997473787516356e-06 ;  /* 0x3727c5ac0a0a7421 */ /* 0x000fe20000000000 */
[----:B0-----:R-:W-:-:S06]  /*0520*/  FSETP.GT.AND P6, PT, R15, 8.50705917302346158658e+37, PT ;  /* 0x7e8000000f00780b */ /* 0x001fcc0003fc4000 */
[----:B------:R-:W0:Y:S01]  /*0530*/  MUFU.SQRT R11, R11 ;  /* 0x0000000b000b7308 */ /* 0x000e220000002000 */
[----:B------:R-:W-:Y:S01]  /*0540*/  FSETP.GEU.AND P1, PT, R15, 1.175494350822287508e-38, PT ;  /* 0x008000000f00780b */ /* 0x000fe20003f2e000 */
[----:B------:R-:W-:-:S06]  /*0550*/  IMAD.MOV.U32 R8, RZ, RZ, 0x3e800000 ;  /* 0x3e800000ff087424 */ /* 0x000fcc00078e00ff */
[----:B------:R-:W2:Y:S01]  /*0560*/  MUFU.SQRT R9, R10 ;  /* 0x0000000a00097308 */ /* 0x000ea20000002000 */
[C---:B-1----:R-:W-:Y:S02]  /*0570*/  FSETP.GT.AND P2, PT, R23.reuse, 8.50705917302346158658e+37, PT ;  /* 0x7e8000001700780b */ /* 0x042fe40003f44000 */
[----:B------:R-:W-:Y:S01]  /*0580*/  FSETP.GEU.AND P3, PT, R23, 1.175494350822287508e-38, PT ;  /* 0x008000001700780b */ /* 0x000fe20003f6e000 */
[----:B------:R-:W-:Y:S01]  /*0590*/  @P6 FMUL R15, R15, 0.25 ;  /* 0x3e8000000f0f6820 */ /* 0x000fe20000400000 */
[----:B------:R-:W-:Y:S02]  /*05a0*/  FSEL R27, R8, 1, P6 ;  /* 0x3f800000081b7808 */ /* 0x000fe40003000000 */
[----:B0-----:R-:W-:Y:S01]  /*05b0*/  FSETP.GT.AND P6, PT, R11, 8.50705917302346158658e+37, PT ;  /* 0x7e8000000b00780b */ /* 0x001fe20003fc4000 */
[----:B------:R-:W-:Y:S02]  /*05c0*/  @!P1 FMUL R15, R15, 16777216 ;  /* 0x4b8000000f0f9820 */ /* 0x000fe40000400000 */
[----:B------:R-:W-:Y:S01]  /*05d0*/  @!P1 FMUL R27, R27, 16777216 ;  /* 0x4b8000001b1b9820 */ /* 0x000fe20000400000 */
[----:B------:R-:W-:-:S03]  /*05e0*/  FSETP.GEU.AND P1, PT, R11, 1.175494350822287508e-38, PT ;  /* 0x008000000b00780b */ /* 0x000fc60003f2e000 */
[----:B------:R-:W-:Y:S01]  /*05f0*/  @P2 FMUL R23, R23, 0.25 ;  /* 0x3e80000017172820 */ /* 0x000fe20000400000 */
[C---:B--2---:R-:W-:Y:S01]  /*0600*/  FSETP.GT.AND P4, PT, R9.reuse, 8.50705917302346158658e+37, PT ;  /* 0x7e8000000900780b */ /* 0x044fe20003f84000 */
[----:B------:R-:W0:Y:S01]  /*0610*/  MUFU.RCP R28, R15 ;  /* 0x0000000f001c7308 */ /* 0x000e220000001000 */
[----:B------:R-:W-:Y:S01]  /*0620*/  FSETP.GEU.AND P5, PT, R9, 1.175494350822287508e-38, PT ;  /* 0x008000000900780b */ /* 0x000fe20003fae000 */
[----:B------:R-:W-:Y:S02]  /*0630*/  @!P3 FMUL R23, R23, 16777216 ;  /* 0x4b8000001717b820 */ /* 0x000fe40000400000 */
[----:B------:R-:W-:-:S04]  /*0640*/  @P6 FMUL R11, R11, 0.25 ;  /* 0x3e8000000b0b6820 */ /* 0x000fc80000400000 */
[----:B------:R-:W1:Y:S01]  /*0650*/  MUFU.RCP R23, R23 ;  /* 0x0000001700177308 */ /* 0x000e620000001000 */
[----:B------:R-:W-:-:S03]  /*0660*/  @!P1 FMUL R11, R11, 16777216 ;  /* 0x4b8000000b0b9820 */ /* 0x000fc60000400000 */
[----:B------:R-:W-:Y:S01]  /*0670*/  @P4 FMUL R9, R9, 0.25 ;  /* 0x3e80000009094820 */ /* 0x000fe20000400000 */
[----:B------:R-:W-:-:S03]  /*0680*/  FSEL R10, R8, 1, P2 ;  /* 0x3f800000080a7808 */ /* 0x000fc60001000000 */
[----:B------:R-:W-:Y:S01]  /*0690*/  @!P5 FMUL R9, R9, 16777216 ;  /* 0x4b8000000909d820 */ /* 0x000fe20000400000 */
[----:B0-----:R-:W-:Y:S01]  /*06a0*/  FMUL R28, R28, R27 ;  /* 0x0000001b1c1c7220 */ /* 0x001fe20000400000 */
[----:B------:R-:W-:Y:S01]  /*06b0*/  @!P3 FMUL R10, R10, 16777216 ;  /* 0x4b8000000a0ab820 */ /* 0x000fe20000400000 */
[----:B------:R-:W0:Y:S01]  /*06c0*/  LDC.64 R26, c[0x0][0x228] ;  /* 0x00008a00ff1a7b82 */ /* 0x000e220000000a00 */
[----:B------:R-:W2:Y:S02]  /*06d0*/  MUFU.RCP R11, R11 ;  /* 0x0000000b000b7308 */ /* 0x000ea40000001000 */
[----:B-1----:R-:W-:Y:S01]  /*06e0*/  FMUL R15, R23, R10 ;  /* 0x0000000a170f7220 */ /* 0x002fe20000400000 */
[----:B------:R-:W-:-:S05]  /*06f0*/  FSEL R10, R8, 1, P4 ;  /* 0x3f800000080a7808 */ /* 0x000fca0002000000 */
[----:B------:R-:W1:Y:S01]  /*0700*/  MUFU.RCP R9, R9 ;  /* 0x0000000900097308 */ /* 0x000e620000001000 */
[----:B------:R-:W-:Y:S01]  /*0710*/  FSEL R8, R8, 1, P6 ;  /* 0x3f80000008087808 */ /* 0x000fe20003000000 */
[----:B------:R-:W-:-:S04]  /*0720*/  @!P5 FMUL R10, R10, 16777216 ;  /* 0x4b8000000a0ad820 */ /* 0x000fc80000400000 */
[----:B------:R-:W-:-:S04]  /*0730*/  @!P1 FMUL R8, R8, 16777216 ;  /* 0x4b80000008089820 */ /* 0x000fc80000400000 */
[----:B--2---:R-:W-:Y:S01]  /*0740*/  FMUL R30, R11, R8 ;  /* 0x000000080b1e7220 */ /* 0x004fe20000400000 */
[C---:B------:R-:W-:Y:S01]  /*0750*/  FMUL R16, R28.reuse, R16 ;  /* 0x000000101c107220 */ /* 0x040fe20000400000 */
[----:B------:R-:W-:Y:S01]  /*0760*/  FMUL R25, R28, R25 ;  /* 0x000000191c197220 */ /* 0x000fe20000400000 */
[----:B-1----:R-:W-:Y:S01]  /*0770*/  FMUL R23, R9, R10 ;  /* 0x0000000a09177220 */ /* 0x002fe20000400000 */
[C---:B------:R-:W-:Y:S01]  /*0780*/  FMUL R9, R30.reuse, R19 ;  /* 0x000000131e097220 */ /* 0x040fe20000400000 */
[C---:B------:R-:W-:Y:S01]  /*0790*/  FMUL R10, R30.reuse, R29 ;  /* 0x0000001d1e0a7220 */ /* 0x040fe20000400000 */
[C---:B------:R-:W-:Y:S01]  /*07a0*/  FMUL R8, R30.reuse, R22 ;  /* 0x000000161e087220 */ /* 0x040fe20000400000 */
[----:B------:R-:W-:Y:S01]  /*07b0*/  FMUL R11, R30, R7 ;  /* 0x000000071e0b7220 */ /* 0x000fe20000400000 */
[C---:B------:R-:W-:Y:S01]  /*07c0*/  FMUL R30, R28.reuse, R12 ;  /* 0x0000000c1c1e7220 */ /* 0x040fe20000400000 */
[----:B------:R-:W-:Y:S01]  /*07d0*/  FMUL R22, R23, R6 ;  /* 0x0000000617167220 */ /* 0x000fe20000400000 */
[----:B------:R-:W-:Y:S01]  /*07e0*/  FMUL R29, R15, R5 ;  /* 0x000000050f1d7220 */ /* 0x000fe20000400000 */
[----:B------:R-:W-:Y:S01]  /*07f0*/  FMUL R28, R28, R4 ;  /* 0x000000041c1c7220 */ /* 0x000fe20000400000 */
[----:B------:R-:W-:-:S02]  /*0800*/  CS2R R4, SRZ ;  /* 0x0000000000047805 */ /* 0x000fc4000001ff00 */
[----:B------:R-:W-:Y:S01]  /*0810*/  CS2R R6, SRZ ;  /* 0x0000000000067805 */ /* 0x000fe2000001ff00 */
[----:B0-----:R-:W-:-:S05]  /*0820*/  IMAD.WIDE R26, R2, 0x4, R26 ;  /* 0x00000004021a7825 */ /* 0x001fca00078e021a */
[----:B------:R0:W2:Y:S02]  /*0830*/  @!P0 LDG.E.EL.128 R4, desc[UR6][R26.64] ;  /* 0x000000061a048981 */ /* 0x0000a4000c2e1d00 */
[----:B0-----:R-:W0:Y:S01]  /*0840*/  LDC.64 R26, c[0x0][0x230] ;  /* 0x00008c00ff1a7b82 */ /* 0x001e220000000a00 */
[C---:B------:R-:W-:Y:S01]  /*0850*/  FMUL R18, R23.reuse, R18 ;  /* 0x0000001217127220 */ /* 0x040fe20000400000 */
[C---:B------:R-:W-:Y:S01]  /*0860*/  FMUL R19, R23.reuse, R14 ;  /* 0x0000000e17137220 */ /* 0x040fe20000400000 */
[----:B------:R-:W-:Y:S01]  /*0870*/  FMUL R21, R23, R21 ;  /* 0x0000001517157220 */ /* 0x000fe20000400000 */
[C---:B------:R-:W-:Y:S01]  /*0880*/  FMUL R17, R15.reuse, R17 ;  /* 0x000000110f117220 */ /* 0x040fe20000400000 */
[C---:B------:R-:W-:Y:S01]  /*0890*/  FMUL R23, R15.reuse, R13 ;  /* 0x0000000d0f177220 */ /* 0x040fe20000400000 */
[----:B------:R-:W-:Y:S01]  /*08a0*/  FMUL R20, R15, R20 ;  /* 0x000000140f147220 */ /* 0x000fe20000400000 */
[----:B------:R-:W-:Y:S02]  /*08b0*/  CS2R R12, SRZ ;  /* 0x00000000000c7805 */ /* 0x000fe4000001ff00 */
[----:B------:R-:W-:Y:S01]  /*08c0*/  CS2R R14, SRZ ;  /* 0x00000000000e7805 */ /* 0x000fe2000001ff00 */
[----:B0-----:R-:W-:-:S05]  /*08d0*/  IMAD.WIDE R26, R2, 0x4, R26 ;  /* 0x00000004021a7825 */ /* 0x001fca00078e021a */
[----:B------:R-:W2:Y:S01]  /*08e0*/  @!P0 LDG.E.EL.128 R12, desc[UR6][R26.64] ;  /* 0x000000061a0c8981 */ /* 0x000ea2000c2e1d00 */
[----:B------:R-:W0:Y:S01]  /*08f0*/  S2R R2, SR_TID.X ;  /* 0x0000000000027919 */ /* 0x000e220000002100 */
[----:B------:R-:W1:Y:S01]  /*0900*/  S2UR UR5, SR_CgaCtaId ;  /* 0x00000000000579c3 */ /* 0x000e620000008800 */
[----:B------:R-:W-:Y:S02]  /*0910*/  UMOV UR4, 0x400 ;  /* 0x0000040000047882 */ /* 0x000fe40000000000 */
[----:B-1----:R-:W-:Y:S01]  /*0920*/  UPRMT UR4, UR5, 0x654, UR4 ;  /* 0x0000065405047896 */ /* 0x002fe20008000004 */
[-CC-:B--2---:R-:W-:Y:S01]  /*0930*/  FFMA R29, R29, R5.reuse, R13.reuse ;  /* 0x000000051d1d7223 */ /* 0x184fe2000000000d */
[-CC-:B------:R-:W-:Y:S01]  /*0940*/  FFMA R20, R20, R5.reuse, R13.reuse ;  /* 0x0000000514147223 */ /* 0x180fe2000000000d */
[-CC-:B------:R-:W-:Y:S01]  /*0950*/  FFMA R23, R23, R5.reuse, R13.reuse ;  /* 0x0000000517177223 */ /* 0x180fe2000000000d */
[----:B------:R-:W-:Y:S01]  /*0960*/  FFMA R17, R17, R5, R13 ;  /* 0x0000000511117223 */ /* 0x000fe2000000000d */
[----:B0-----:R-:W-:-:S02]  /*0970*/  IMAD.SHL.U32 R5, R2, 0x400, RZ ;  /* 0x0000040002057824 */ /* 0x001fc400078e00ff */
[-CC-:B------:R-:W-:Y:S01]  /*0980*/  FFMA R28, R28, R4.reuse, R12.reuse ;  /* 0x000000041c1c7223 */ /* 0x180fe2000000000c */
[-CC-:B------:R-:W-:Y:S02]  /*0990*/  FFMA R25, R25, R4.reuse, R12.reuse ;  /* 0x0000000419197223 */ /* 0x180fe4000000000c */
[----:B------:R-:W-:Y:S01]  /*09a0*/  LOP3.LUT R5, R5, 0xc00, RZ, 0xc0, !PT ;  /* 0x00000c0005057812 */ /* 0x000fe200078ec0ff */
[-CC-:B------:R-:W-:Y:S01]  /*09b0*/  FFMA R30, R30, R4.reuse, R12.reuse ;  /* 0x000000041e1e7223 */ /* 0x180fe2000000000c */
[----:B------:R-:W-:Y:S02]  /*09c0*/  FFMA R16, R16, R4, R12 ;  /* 0x0000000410107223 */ /* 0x000fe4000000000c */
[C---:B------:R-:W-:Y:S01]  /*09d0*/  LOP3.LUT R4, R5.reuse, 0x100, RZ, 0xfc, !PT ;  /* 0x0000010005047812 */ /* 0x040fe200078efcff */
[-CC-:B------:R-:W-:Y:S01]  /*09e0*/  FFMA R22, R22, R6.reuse, R14.reuse ;  /* 0x0000000616167223 */ /* 0x180fe2000000000e */
[----:B------:R-:W-:Y:S01]  /*09f0*/  LOP3.LUT R12, R5, 0x200, RZ, 0xfc, !PT ;  /* 0x00000200050c7812 */ /* 0x000fe200078efcff */
[-CC-:B------:R-:W-:Y:S01]  /*0a00*/  FFMA R21, R21, R6.reuse, R14.reuse ;  /* 0x0000000615157223 */ /* 0x180fe2000000000e */
[-CC-:B------:R-:W-:Y:S01]  /*0a10*/  FFMA R19, R19, R6.reuse, R14.reuse ;  /* 0x0000000613137223 */ /* 0x180fe2000000000e */
[----:B------:R-:W-:Y:S01]  /*0a20*/  FFMA R18, R18, R6, R14 ;  /* 0x0000000612127223 */ /* 0x000fe2000000000e */
[-CC-:B------:R-:W-:Y:S01]  /*0a30*/  FFMA R11, R11, R7.reuse, R15.reuse ;  /* 0x000000070b0b7223 */ /* 0x180fe2000000000f */
[-CC-:B------:R-:W-:Y:S01]  /*0a40*/  FFMA R8, R8, R7.reuse, R15.reuse ;  /* 0x0000000708087223 */ /* 0x180fe2000000000f */
[-CC-:B------:R-:W-:Y:S01]  /*0a50*/  FFMA R10, R10, R7.reuse, R15.reuse ;  /* 0x000000070a0a7223 */ /* 0x180fe2000000000f */
[----:B------:R-:W-:Y:S01]  /*0a60*/  FFMA R9, R9, R7, R15 ;  /* 0x0000000709097223 */ /* 0x000fe2000000000f */
[----:B------:R-:W-:-:S02]  /*0a70*/  LOP3.LUT R7, R5, R24, RZ, 0xfc, !PT ;  /* 0x0000001805077212 */ /* 0x000fc400078efcff */
[C---:B------:R-:W-:Y:S02]  /*0a80*/  LEA.HI R6, R5.reuse, UR4, RZ, 0x1a ;  /* 0x0000000405067c11 */ /* 0x040fe4000f8fd0ff */
[----:B------:R-:W-:Y:S02]  /*0a90*/  LOP3.LUT R5, R5, 0x300, RZ, 0xfc, !PT ;  /* 0x0000030005057812 */ /* 0x000fe400078efcff */
[----:B------:R-:W-:Y:S02]  /*0aa0*/  LEA.HI R4, R4, UR4, RZ, 0x1a ;  /* 0x0000000404047c11 */ /* 0x000fe4000f8fd0ff */
[----:B------:R-:W-:Y:S02]  /*0ab0*/  LEA.HI R12, R12, UR4, RZ, 0x1a ;  /* 0x000000040c0c7c11 */ /* 0x000fe4000f8fd0ff */
[----:B------:R-:W-:Y:S02]  /*0ac0*/  FSETP.GEU.AND P0, PT, R29, RZ, PT ;  /* 0x000000ff1d00720b */ /* 0x000fe40003f0e000 */
[----:B------:R-:W-:Y:S01]  /*0ad0*/  LEA.HI R14, R5, UR4, RZ, 0x1a ;  /* 0x00000004050e7c11 */ /* 0x000fe2000f8fd0ff */
[C---:B------:R-:W-:Y:S01]  /*0ae0*/  IMAD R5, R7.reuse, 0x4, R4 ;  /* 0x0000000407057824 */ /* 0x040fe200078e0204 */
[----:B------:R-:W-:Y:S01]  /*0af0*/  FSETP.GEU.AND P1, PT, R22, RZ, PT ;  /* 0x000000ff1600720b */ /* 0x000fe20003f2e000 */
[----:B------:R-:W-:Y:S01]  /*0b00*/  IMAD R4, R7, 0x4, R12 ;  /* 0x0000000407047824 */ /* 0x000fe200078e020c */
[----:B------:R-:W-:-:S02]  /*0b10*/  FSEL R12, R29, RZ, P0 ;  /* 0x000000ff1d0c7208 */ /* 0x000fc40000000000 */
[----:B------:R-:W-:Y:S01]  /*0b20*/  FSETP.GEU.AND P0, PT, R11, RZ, PT ;  /* 0x000000ff0b00720b */ /* 0x000fe20003f0e000 */
[C---:B------:R-:W-:Y:S01]  /*0b30*/  IMAD R6, R7.reuse, 0x4, R6 ;  /* 0x0000000407067824 */ /* 0x040fe200078e0206 */
[----:B------:R-:W-:Y:S01]  /*0b40*/  FSEL R15, R22, RZ, P1 ;  /* 0x000000ff160f7208 */ /* 0x000fe20000800000 */
[----:B------:R-:W-:Y:S01]  /*0b50*/  IMAD R7, R7, 0x4, R14 ;  /* 0x0000000407077824 */ /* 0x000fe200078e020e */
[----:B------:R-:W-:Y:S02]  /*0b60*/  FSETP.GEU.AND P1, PT, R25, RZ, PT ;  /* 0x000000ff1900720b */ /* 0x000fe40003f2e000 */
[----:B------:R-:W-:Y:S02]  /*0b70*/  FSEL R14, R11, RZ, P0 ;  /* 0x000000ff0b0e7208 */ /* 0x000fe40000000000 */
[----:B------:R-:W-:Y:S02]  /*0b80*/  FSETP.GEU.AND P0, PT, R21, RZ, PT ;  /* 0x000000ff1500720b */ /* 0x000fe40003f0e000 */
[----:B------:R-:W-:-:S02]  /*0b90*/  FSETP.GEU.AND P2, PT, R28, RZ, PT ;  /* 0x000000ff1c00720b */ /* 0x000fc40003f4e000 */
[----:B------:R-:W-:Y:S02]  /*0ba0*/  FSEL R25, R25, RZ, P1 ;  /* 0x000000ff19197208 */ /* 0x000fe40000800000 */
[----:B------:R-:W-:Y:S02]  /*0bb0*/  FSETP.GEU.AND P1, PT, R8, RZ, PT ;  /* 0x000000ff0800720b */ /* 0x000fe40003f2e000 */
[----:B------:R-:W-:Y:S02]  /*0bc0*/  FSEL R21, R21, RZ, P0 ;  /* 0x000000ff15157208 */ /* 0x000fe40000000000 */
[----:B------:R-:W-:Y:S02]  /*0bd0*/  FSETP.GEU.AND P0, PT, R30, RZ, PT ;  /* 0x000000ff1e00720b */ /* 0x000fe40003f0e000 */
[----:B------:R-:W-:Y:S02]  /*0be0*/  FSEL R13, R28, RZ, P2 ;  /* 0x000000ff1c0d7208 */ /* 0x000fe40001000000 */
[----:B------:R-:W-:-:S02]  /*0bf0*/  FSETP.GEU.AND P2, PT, R20, RZ, PT ;  /* 0x000000ff1400720b */ /* 0x000fc40003f4e000 */
[----:B------:R-:W-:Y:S02]  /*0c00*/  FSEL R8, R8, RZ, P1 ;  /* 0x000000ff08087208 */ /* 0x000fe40000800000 */
[----:B------:R-:W-:Y:S02]  /*0c10*/  FSETP.GEU.AND P1, PT, R23, RZ, PT ;  /* 0x000000ff1700720b */ /* 0x000fe40003f2e000 */
[----:B------:R-:W-:Y:S01]  /*0c20*/  FSEL R11, R30, RZ, P0 ;  /* 0x000000ff1e0b7208 */ /* 0x000fe20000000000 */
[----:B------:R-:W-:Y:S01]  /*0c30*/  STS [R6], R13 ;  /* 0x0000000d06007388 */ /* 0x000fe20000000800 */
[----:B------:R-:W-:Y:S02]  /*0c40*/  FSETP.GEU.AND P0, PT, R10, RZ, PT ;  /* 0x000000ff0a00720b */ /* 0x000fe40003f0e000 */
[----:B------:R-:W-:Y:S01]  /*0c50*/  FSEL R20, R20, RZ, P2 ;  /* 0x000000ff14147208 */ /* 0x000fe20001000000 */
[----:B------:R0:W-:Y:S01]  /*0c60*/  STS [R5+0x400], R12 ;  /* 0x0004000c05007388 */ /* 0x0001e20000000800 */
[----:B------:R-:W-:-:S03]  /*0c70*/  FSEL R10, R10, RZ, P0 ;  /* 0x000000ff0a0a7208 */ /* 0x000fc60000000000 */
[----:B------:R-:W-:Y:S01]  /*0c80*/  STS [R4+0x800], R15 ;  /* 0x0008000f04007388 */ /* 0x000fe20000000800 */
[----:B------:R-:W-:Y:S02]  /*0c90*/  FSETP.GEU.AND P2, PT, R19, RZ, PT ;  /* 0x000000ff1300720b */ /* 0x000fe40003f4e000 */
[----:B------:R-:W-:Y:S01]  /*0ca0*/  FSETP.GEU.AND P0, PT, R17, RZ, PT ;  /* 0x000000ff1100720b */ /* 0x000fe20003f0e000 */
[----:B------:R1:W-:Y:S01]  /*0cb0*/  STS [R7+0xc00], R14 ;  /* 0x000c000e07007388 */ /* 0x0003e20000000800 */
[----:B0-----:R-:W-:Y:S02]  /*0cc0*/  FSEL R12, R23, RZ, P1 ;  /* 0x000000ff170c7208 */ /* 0x001fe40000800000 */
[----:B------:R-:W-:Y:S01]  /*0cd0*/  FSETP.GEU.AND P1, PT, R16, RZ, PT ;  /* 0x000000ff1000720b */ /* 0x000fe20003f2e000 */
[----:B------:R-:W-:Y:S01]  /*0ce0*/  STS [R6+0x100], R25 ;  /* 0x0001001906007388 */ /* 0x000fe20000000800 */
[----:B------:R-:W-:-:S03]  /*0cf0*/  FSEL R19, R19, RZ, P2 ;  /* 0x000000ff13137208 */ /* 0x000fc60001000000 */
[----:B------:R-:W-:Y:S01]  /*0d00*/  STS [R5+0x500], R20 ;  /* 0x0005001405007388 */ /* 0x000fe20000000800 */
[----:B------:R-:W-:-:S03]  /*0d10*/  FSEL R13, R16, RZ, P1 ;  /* 0x000000ff100d7208 */ /* 0x000fc60000800000 */
[----:B------:R-:W-:Y:S01]  /*0d20*/  STS [R4+0x900], R21 ;  /* 0x0009001504007388 */ /* 0x000fe20000000800 */
[----:B------:R-:W-:-:S03]  /*0d30*/  FSETP.GEU.AND P1, PT, R18, RZ, PT ;  /* 0x000000ff1200720b */ /* 0x000fc60003f2e000 */
[----:B------:R0:W-:Y:S01]  /*0d40*/  STS [R7+0xd00], R8 ;  /* 0x000d000807007388 */ /* 0x0001e20000000800 */
[----:B-1----:R-:W-:-:S03]  /*0d50*/  IMAD.SHL.U32 R14, R2, 0x4, RZ ;  /* 0x00000004020e7824 */ /* 0x002fc600078e00ff */
[----:B------:R1:W-:Y:S01]  /*0d60*/  STS [R6+0x200], R11 ;  /* 0x0002000b06007388 */ /* 0x0003e20000000800 */
[----:B0-----:R-:W-:Y:S02]  /*0d70*/  FSEL R8, R17, RZ, P0 ;  /* 0x000000ff11087208 */ /* 0x001fe40000000000 */
[----:B------:R-:W-:Y:S01]  /*0d80*/  FSETP.GEU.AND P0, PT, R9, RZ, PT ;  /* 0x000000ff0900720b */ /* 0x000fe20003f0e000 */
[----:B------:R0:W-:Y:S01]  /*0d90*/  STS [R5+0x600], R12 ;  /* 0x0006000c05007388 */ /* 0x0001e20000000800 */
[----:B-1----:R-:W-:-:S03]  /*0da0*/  FSEL R11, R18, RZ, P1 ;  /* 0x000000ff120b7208 */ /* 0x002fc60000800000 */
[----:B------:R-:W-:Y:S04]  /*0db0*/  STS [R4+0xa00], R19 ;  /* 0x000a001304007388 */ /* 0x000fe80000000800 */
[----:B------:R1:W-:Y:S01]  /*0dc0*/  STS [R7+0xe00], R10 ;  /* 0x000e000a07007388 */ /* 0x0003e20000000800 */
[----:B0-----:R-:W-:-:S03]  /*0dd0*/  FSEL R12, R9, RZ, P0 ;  /* 0x000000ff090c7208 */ /* 0x001fc60000000000 */
[----:B------:R0:W-:Y:S01]  /*0de0*/  STS [R6+0x300], R13 ;  /* 0x0003000d06007388 */ /* 0x0001e20000000800 */
[----:B------:R-:W-:-:S03]  /*0df0*/  LOP3.LUT R2, R14, 0x3fc, RZ, 0xc0, !PT ;  /* 0x000003fc0e027812 */ /* 0x000fc600078ec0ff */
[----:B------:R2:W-:Y:S04]  /*0e00*/  STS [R5+0x700], R8 ;  /* 0x0007000805007388 */ /* 0x0005e80000000800 */
[----:B------:R3:W-:Y:S04]  /*0e10*/  STS [R4+0xb00], R11 ;  /* 0x000b000b04007388 */ /* 0x0007e80000000800 */
[----:B------:R-:W-:Y:S01]  /*0e20*/  STS [R7+0xf00], R12 ;  /* 0x000f000c07007388 */ /* 0x000fe20000000800 */
[C---:B-1----:R-:W-:Y:S02]  /*0e30*/  LOP3.LUT R10, R2.reuse, 0x400, RZ, 0xfc, !PT ;  /* 0x00000400020a7812 */ /* 0x042fe400078efcff */
[----:B0-----:R-:W-:-:S02]  /*0e40*/  LOP3.LUT R13, R2, 0x800, RZ, 0xfc, !PT ;  /* 0x00000800020d7812 */ /* 0x001fc400078efcff */
[----:B------:R-:W-:Y:S02]  /*0e50*/  SHF.R.U32.HI R15, RZ, 0x8, R14 ;  /* 0x00000008ff0f7819 */ /* 0x000fe4000001160e */
[----:B------:R-:W-:Y:S02]  /*0e60*/  SHF.R.U32.HI R10, RZ, 0x6, R10 ;  /* 0x00000006ff0a7819 */ /* 0x000fe4000001160a */
[----:B------:R-:W-:Y:S02]  /*0e70*/  SHF.R.U32.HI R13, RZ, 0x6, R13 ;  /* 0x00000006ff0d7819 */ /* 0x000fe4000001160d */
[----:B------:R-:W-:Y:S02]  /*0e80*/  SGXT.U32 R9, R15, 0x2 ;  /* 0x000000020f09781a */ /* 0x000fe40000000000 */
[----:B------:R-:W-:Y:S02]  /*0e90*/  LOP3.LUT R10, R10, 0x1c, RZ, 0xc0, !PT ;  /* 0x0000001c0a0a7812 */ /* 0x000fe400078ec0ff */
[----:B------:R-:W-:-:S02]  /*0ea0*/  LOP3.LUT R13, R13, 0x2c, RZ, 0xc0, !PT ;  /* 0x0000002c0d0d7812 */ /* 0x000fc400078ec0ff */
[----:B------:R-:W-:Y:S02]  /*0eb0*/  LOP3.LUT R6, R9, 0x3fc, R14, 0xf8, !PT ;  /* 0x000003fc09067812 */ /* 0x000fe400078ef80e */
[----:B------:R-:W-:Y:S01]  /*0ec0*/  LEA R9, R9, UR4, 0x2 ;  /* 0x0000000409097c11 */ /* 0x000fe2000f8e10ff */
[----:B--2---:R-:W-:Y:S01]  /*0ed0*/  VIADD R5, R10, UR4 ;  /* 0x000000040a057c36 */ /* 0x004fe20008000000 */
[----:B---3--:R-:W-:Y:S01]  /*0ee0*/  LEA R4, R6, UR4, 0x2 ;  /* 0x0000000406047c11 */ /* 0x008fe2000f8e10ff */
[----:B------:R-:W-:Y:S01]  /*0ef0*/  BAR.SYNC.DEFER_BLOCKING 0x0 ;  /* 0x0000000000007b1d */ /* 0x000fe20000010000 */
[----:B------:R-:W-:Y:S02]  /*0f00*/  VIADD R13, R13, UR4 ;  /* 0x000000040d0d7c36 */ /* 0x000fe40008000000 */
[C---:B------:R-:W-:Y:S02]  /*0f10*/  IMAD R20, R2.reuse, 0x4, R9 ;  /* 0x0000000402147824 */ /* 0x040fe400078e0209 */
[----:B------:R-:W-:-:S02]  /*0f20*/  IMAD R21, R2, 0x4, R5 ;  /* 0x0000000402157824 */ /* 0x000fc400078e0205 */
[----:B------:R-:W-:Y:S02]  /*0f30*/  IMAD R26, R2, 0x4, R13 ;  /* 0x00000004021a7824 */ /* 0x000fe400078e020d */
[C---:B------:R-:W-:Y:S01]  /*0f40*/  IMAD.HI R16, R3.reuse, 0x38e38e39, RZ ;  /* 0x38e38e3903107827 */ /* 0x040fe200078e02ff */
[C---:B------:R-:W-:Y:S02]  /*0f50*/  LOP3.LUT R19, R3.reuse, 0x8, RZ, 0xfc, !PT ;  /* 0x0000000803137812 */ /* 0x040fe400078efcff */
[----:B------:R-:W-:Y:S02]  /*0f60*/  LOP3.LUT R18, R3, 0x4, RZ, 0xfc, !PT ;  /* 0x0000000403127812 */ /* 0x000fe400078efcff */
[----:B------:R-:W-:Y:S01]  /*0f70*/  SHF.R.U32.HI R17, RZ, 0x1f, R16 ;  /* 0x0000001fff117819 */ /* 0x000fe20000011610 */
[----:B------:R-:W-:Y:S04]  /*0f80*/  LDS R4, [R4] ;  /* 0x0000000004047984 */ /* 0x000fe80000000800 */
[----:B------:R-:W-:Y:S04]  /*0f90*/  LDS R5, [R20+0x4] ;  /* 0x0000040014057984 */ /* 0x000fe80000000800 */
[----:B------:R-:W-:Y:S04]  /*0fa0*/  LDS R6, [R20+0x8] ;  /* 0x0000080014067984 */ /* 0x000fe80000000800 */
[----:B------:R0:W1:Y:S04]  /*0fb0*/  LDS R7, [R20+0xc] ;  /* 0x00000c0014077984 */ /* 0x0000680000000800 */
[----:B------:R-:W-:Y:S04]  /*0fc0*/  LDS R8, [R21+0x1000] ;  /* 0x0010000015087984 */ /* 0x000fe80000000800 */
[----:B------:R-:W-:Y:S04]  /*0fd0*/  LDS R9, [R21+0x1004] ;  /* 0x0010040015097984 */ /* 0x000fe80000000800 */
[----:B------:R-:W-:Y:S04]  /*0fe0*/  LDS R10, [R21+0x1008] ;  /* 0x00100800150a7984 */ /* 0x000fe80000000800 */
[----:B------:R2:W3:Y:S04]  /*0ff0*/  LDS R11, [R21+0x100c] ;  /* 0x00100c00150b7984 */ /* 0x0004e80000000800 */
[----:B------:R-:W-:Y:S04]  /*1000*/  LDS R12, [R26+0x2000] ;  /* 0x002000001a0c7984 */ /* 0x000fe80000000800 */
[----:B------:R-:W-:Y:S04]  /*1010*/  LDS R13, [R26+0x2004] ;  /* 0x002004001a0d7984 */ /* 0x000fe80000000800 */
[----:B------:R-:W-:Y:S04]  /*1020*/  LDS R14, [R26+0x2008] ;  /* 0x002008001a0e7984 */ /* 0x000fe80000000800 */
[----:B------:R-:W4:Y:S01]  /*1030*/  LDS R15, [R26+0x200c] ;  /* 0x00200c001a0f7984 */ /* 0x000f220000000800 */
[----:B0-----:R-:W-:Y:S01]  /*1040*/  IMAD.HI R20, R19, 0x38e38e39, RZ ;  /* 0x38e38e3913147827 */ /* 0x001fe200078e02ff */
[----:B------:R-:W-:-:S02]  /*1050*/  LEA.HI.SX32 R24, R16, R17, 0x1a ;  /* 0x0000001110187211 */ /* 0x000fc400078fd2ff */
[----:B------:R-:W0:Y:S01]  /*1060*/  LDC.64 R16, c[0x0][0x238] ;  /* 0x00008e00ff107b82 */ /* 0x000e220000000a00 */
[----:B------:R-:W-:Y:S01]  /*1070*/  IMAD.HI R22, R18, 0x38e38e39, RZ ;  /* 0x38e38e3912167827 */ /* 0x000fe200078e02ff */
[----:B--2---:R-:W-:-:S03]  /*1080*/  SHF.R.U32.HI R21, RZ, 0x1f, R20 ;  /* 0x0000001fff157819 */ /* 0x004fc60000011614 */
[----:B------:R-:W-:Y:S01]  /*1090*/  IMAD R25, R24, -0x120, R3 ;  /* 0xfffffee018197824 */ /* 0x000fe200078e0203 */
[----:B------:R-:W-:Y:S02]  /*10a0*/  SHF.R.U32.HI R23, RZ, 0x1f, R22 ;  /* 0x0000001fff177819 */ /* 0x000fe40000011616 */
[----:B------:R-:W-:Y:S01]  /*10b0*/  LEA.HI.SX32 R20, R20, R21, 0x1a ;  /* 0x0000001514147211 */ /* 0x000fe200078fd2ff */
[----:B------:R-:W-:Y:S01]  /*10c0*/  IMAD R25, R25, 0xc4, R0 ;  /* 0x000000c419197824 */ /* 0x000fe200078e0200 */
[----:B------:R-:W-:Y:S02]  /*10d0*/  LEA.HI.SX32 R21, R22, R23, 0x1a ;  /* 0x0000001716157211 */ /* 0x000fe400078fd2ff */
[----:B------:R-:W-:Y:S01]  /*10e0*/  ISETP.GE.AND P0, PT, R0, 0xc4, PT ;  /* 0x000000c40000780c */ /* 0x000fe20003f06270 */
[----:B------:R-:W-:Y:S01]  /*10f0*/  IMAD R23, R24, 0x63880, R25 ;  /* 0x0006388018177824 */ /* 0x000fe200078e0219 */
[----:B------:R-:W-:Y:S01]  /*1100*/  LOP3.LUT R22, R2, 0xc00, RZ, 0xfc, !PT ;  /* 0x00000c0002167812 */ /* 0x000fe200078efcff */
[----:B------:R-:W-:Y:S01]  /*1110*/  IMAD R25, R21, -0x120, R18 ;  /* 0xfffffee015197824 */ /* 0x000fe200078e0212 */
[----:B------:R-:W-:Y:S01]  /*1120*/  ISETP.LT.AND P1, PT, R19, 0x480, !P0 ;  /* 0x000004801300780c */ /* 0x000fe20004721270 */
[----:B------:R-:W-:Y:S01]  /*1130*/  IMAD R19, R20, -0x120, R19 ;  /* 0xfffffee014137824 */ /* 0x000fe200078e0213 */
[----:B------:R-:W-:-:S02]  /*1140*/  ISETP.LT.AND P3, PT, R3, 0x480, !P0 ;  /* 0x000004800300780c */ /* 0x000fc40004761270 */
[----:B------:R-:W-:Y:S02]  /*1150*/  LOP3.LUT R3, R3, 0xc, RZ, 0xfc, !PT ;  /* 0x0000000c03037812 */ /* 0x000fe400078efcff */
[----:B------:R-:W-:Y:S01]  /*1160*/  ISETP.LT.AND P2, PT, R18, 0x480, !P0 ;  /* 0x000004801200780c */ /* 0x000fe20004741270 */
[----:B------:R-:W-:Y:S01]  /*1170*/  IMAD R18, R25, 0xc4, R0 ;  /* 0x000000c419127824 */ /* 0x000fe200078e0200 */
[----:B------:R-:W-:Y:S01]  /*1180*/  SHF.R.U32.HI R22, RZ, 0x6, R22 ;  /* 0x00000006ff167819 */ /* 0x000fe20000011616 */
[----:B------:R-:W-:Y:S01]  /*1190*/  IMAD R19, R19, 0xc4, R0 ;  /* 0x000000c413137824 */ /* 0x000fe200078e0200 */
[----:B------:R-:W-:Y:S01]  /*11a0*/  ISETP.LT.AND P0, PT, R3, 0x480, !P0 ;  /* 0x000004800300780c */ /* 0x000fe20004701270 */
[----:B------:R-:W-:Y:S01]  /*11b0*/  IMAD R21, R21, 0x63880, R18 ;  /* 0x0006388015157824 */ /* 0x000fe200078e0212 */
[----:B------:R-:W-:Y:S01]  /*11c0*/  LOP3.LUT R22, R22, 0x3c, RZ, 0xc0, !PT ;  /* 0x0000003c16167812 */ /* 0x000fe200078ec0ff */
[----:B------:R-:W-:Y:S02]  /*11d0*/  IMAD R25, R20, 0x63880, R19 ;  /* 0x0006388014197824 */ /* 0x000fe400078e0213 */
[----:B0-----:R-:W-:-:S04]  /*11e0*/  IMAD.WIDE R18, R23, 0x4, R16 ;  /* 0x0000000417127825 */ /* 0x001fc800078e0210 */
[----:B------:R-:W-:Y:S02]  /*11f0*/  VIADD R27, R22, UR4 ;  /* 0x00000004161b7c36 */ /* 0x000fe40008000000 */
[--C-:B------:R-:W-:Y:S01]  /*1200*/  IMAD.WIDE R20, R21, 0x4, R16.reuse ;  /* 0x0000000415147825 */ /* 0x100fe200078e0210 */
[----:B-1----:R0:W-:Y:S03]  /*1210*/  @P3 STG.E.128 desc[UR6][R18.64], R4 ;  /* 0x0000000412003986 */ /* 0x0021e6000c101d06 */
[----:B------:R-:W-:Y:S01]  /*1220*/  IMAD.WIDE R22, R25, 0x4, R16 ;  /* 0x0000000419167825 */ /* 0x000fe200078e0210 */
[----:B---3--:R0:W-:Y:S04]  /*1230*/  @P2 STG.E.128 desc[UR6][R20.64], R8 ;  /* 0x0000000814002986 */ /* 0x0081e8000c101d06 */
[----:B----4-:R0:W-:Y:S01]  /*1240*/  @P1 STG.E.128 desc[UR6][R22.64], R12 ;  /* 0x0000000c16001986 */ /* 0x0101e2000c101d06 */
[----:B------:R-:W-:Y:S01]  /*1250*/  IMAD R27, R2, 0x4, R27 ;  /* 0x00000004021b7824 */ /* 0x000fe200078e021b */
[----:B0-----:R-:W-:Y:S06]  /*1260*/  @!P0 EXIT ;  /* 0x000000000000894d */ /* 0x001fec0003800000 */
[----:B0-----:R-:W-:Y:S01]  /*1270*/  LDS R4, [R27+0x3000] ;  /* 0x003000001b047984 */ /* 0x001fe20000000800 */
[----:B------:R-:W-:-:S03]  /*1280*/  IMAD.HI R2, R3, 0x38e38e39, RZ ;  /* 0x38e38e3903027827 */ /* 0x000fc600078e02ff */
[----:B------:R-:W-:Y:S02]  /*1290*/  LDS R5, [R27+0x3004] ;  /* 0x003004001b057984 */ /* 0x000fe40000000800 */
[----:B------:R-:W-:Y:S02]  /*12a0*/  SHF.R.U32.HI R9, RZ, 0x1f, R2 ;  /* 0x0000001fff097819 */ /* 0x000fe40000011602 */
[----:B------:R-:W-:Y:S02]  /*12b0*/  LDS R6, [R27+0x3008] ;  /* 0x003008001b067984 */ /* 0x000fe40000000800 */
[----:B------:R-:W-:Y:S02]  /*12c0*/  LEA.HI.SX32 R2, R2, R9, 0x1a ;  /* 0x0000000902027211 */ /* 0x000fe400078fd2ff */
[----:B------:R-:W0:Y:S03]  /*12d0*/  LDS R7, [R27+0x300c] ;  /* 0x00300c001b077984 */ /* 0x000e260000000800 */
[----:B------:R-:W-:-:S04]  /*12e0*/  IMAD R3, R2, -0x120, R3 ;  /* 0xfffffee002037824 */ /* 0x000fc800078e0203 */
[----:B------:R-:W-:-:S04]  /*12f0*/  IMAD R3, R3, 0xc4, R0 ;  /* 0x000000c403037824 */ /* 0x000fc800078e0200 */
[----:B------:R-:W-:-:S04]  /*1300*/  IMAD R3, R2, 0x63880, R3 ;  /* 0x0006388002037824 */ /* 0x000fc800078e0203 */
[----:B------:R-:W-:-:S05]  /*1310*/  IMAD.WIDE R16, R3, 0x4, R16 ;  /* 0x0000000403107825 */ /* 0x000fca00078e0210 */
[----:B0-----:R-:W-:Y:S01]  /*1320*/  STG.E.128 desc[UR6][R16.64], R4 ;  /* 0x0000000410007986 */ /* 0x001fe2000c101d06 */
[----:B------:R-:W-:Y:S05]  /*1330*/  EXIT ;  /* 0x000000000000794d */ /* 0x000fea0003800000 */
.L_x_0:
[----:B------:R-:W-:-:S00]  /*1340*/  BRA `(.L_x_0) ;  /* 0xfffffffc00fc7947 */ /* 0x000fc0000383ffff */
[----:B------:R-:W-:-:S00]  /*1350*/  NOP ;  /* 0x0000000000007918 */ /* 0x000fc00000000000 */
        /* <DEDUP_REMOVED lines=10> */
.L_x_1:


//--------------------- .nv.global.init           --------------------------
	.section	.nv.global.init,"aw",@progbits
.nv.global.init:
	.type		_$_str,@object
	.size		_$_str,(_$_str_$_2 - _$_str)
_$_str:
        /*0000*/ 	.byte	0x5f, 0x5f, 0x43, 0x55, 0x44, 0x41, 0x5f, 0x46, 0x54, 0x5a, 0x00
	.type		_$_str_$_2,@object
	.size		_$_str_$_2,(.L_1 - _$_str_$_2)
_$_str_$_2:
        /*000b*/ 	.byte	0x5f, 0x5f, 0x43, 0x55, 0x44, 0x41, 0x5f, 0x50, 0x52, 0x45, 0x43, 0x5f, 0x53, 0x51, 0x52, 0x54
        /*001b*/ 	.byte	0x00
.L_1:


//--------------------- .nv.shared.triton_poi_fused__native_batch_norm_legit_no_training_relu_46 --------------------------
	.section	.nv.shared.triton_poi_fused__native_batch_norm_legit_no_training_relu_46,"aw",@nobits
	.sectionflags	@""
	.align	16
	.zero		1024


//--------------------- .nv.constant0.triton_poi_fused__native_batch_norm_legit_no_training_relu_46 --------------------------
	.section	.nv.constant0.triton_poi_fused__native_batch_norm_legit_no_training_relu_46,"a",@progbits
	.sectionflags	@""
	.align	4
.nv.constant0.triton_poi_fused__native_batch_norm_legit_no_training_relu_46:
	.zero		584
